	.headerflags	@"EF_CUDA_TEXMODE_UNIFIED EF_CUDA_64BIT_ADDRESS EF_CUDA_ACCELERATORS EF_CUDA_SM90 EF_CUDA_VIRTUAL_SM(EF_CUDA_SM90)"
	.elftype	@"ET_EXEC"


//--------------------- .nv.info                  --------------------------
	.section	.nv.info,"",@"SHT_CUDA_INFO"
	.align	4


	//----- nvinfo : EIATTR_REGCOUNT
	.align		4
        /*0000*/ 	.byte	0x04, 0x2f
        /*0002*/ 	.short	(.L_3 - .L_2)
	.align		4
.L_2:
        /*0004*/ 	.word	index@(triton_poi_fused__native_batch_norm_legit_no_training_relu_27)
        /*0008*/ 	.word	0x00000012


	//----- nvinfo : EIATTR_MIN_STACK_SIZE
	.align		4
.L_3:
        /*000c*/ 	.byte	0x04, 0x12
        /*000e*/ 	.short	(.L_5 - .L_4)
	.align		4
.L_4:
        /*0010*/ 	.word	index@(triton_poi_fused__native_batch_norm_legit_no_training_relu_27)
        /*0014*/ 	.word	0x00000000


	//----- nvinfo : EIATTR_FRAME_SIZE
	.align		4
.L_5:
        /*0018*/ 	.byte	0x04, 0x11
        /*001a*/ 	.short	(.L_7 - .L_6)
	.align		4
.L_6:
        /*001c*/ 	.word	index@(triton_poi_fused__native_batch_norm_legit_no_training_relu_27)
        /*0020*/ 	.word	0x00000000


	//----- nvinfo : EIATTR_MIN_STACK_SIZE
	.align		4
.L_7:
        /*0024*/ 	.byte	0x04, 0x12
        /*0026*/ 	.short	(.L_9 - .L_8)
	.align		4
.L_8:
        /*0028*/ 	.word	index@(triton_poi_fused__native_batch_norm_legit_no_training_relu_27)
        /*002c*/ 	.word	0x00000000
.L_9:


//--------------------- .nv.info.triton_poi_fused__native_batch_norm_legit_no_training_relu_27 --------------------------
	.section	.nv.info.triton_poi_fused__native_batch_norm_legit_no_training_relu_27,"",@"SHT_CUDA_INFO"
	.sectionflags	@""
	.align	4


	//----- nvinfo : EIATTR_CUDA_API_VERSION
	.align		4
        /*0000*/ 	.byte	0x04, 0x37
        /*0002*/ 	.short	(.L_11 - .L_10)
.L_10:
        /*0004*/ 	.word	0x0000007c


	//----- nvinfo : EIATTR_KPARAM_INFO
	.align		4
.L_11:
        /*0008*/ 	.byte	0x04, 0x17
        /*000a*/ 	.short	(.L_13 - .L_12)
.L_12:
        /*000c*/ 	.word	0x00000000
        /*0010*/ 	.short	0x0006
        /*0012*/ 	.short	0x0030
        /*0014*/ 	.byte	0x00, 0xf0, 0x11, 0x00


	//----- nvinfo : EIATTR_KPARAM_INFO
	.align		4
.L_13:
        /*0018*/ 	.byte	0x04, 0x17
        /*001a*/ 	.short	(.L_15 - .L_14)
.L_14:
        /*001c*/ 	.word	0x00000000
        /*0020*/ 	.short	0x0005
        /*0022*/ 	.short	0x0028
        /*0024*/ 	.byte	0x00, 0xf4, 0x21, 0x00


	//----- nvinfo : EIATTR_KPARAM_INFO
	.align		4
.L_15:
        /*0028*/ 	.byte	0x04, 0x17
        /*002a*/ 	.short	(.L_17 - .L_16)
.L_16:
        /*002c*/ 	.word	0x00000000
        /*0030*/ 	.short	0x0004
        /*0032*/ 	.short	0x0020
        /*0034*/ 	.byte	0x00, 0xf4, 0x21, 0x00


	//----- nvinfo : EIATTR_KPARAM_INFO
	.align		4
.L_17:
        /*0038*/ 	.byte	0x04, 0x17
        /*003a*/ 	.short	(.L_19 - .L_18)
.L_18:
        /*003c*/ 	.word	0x00000000
        /*0040*/ 	.short	0x0003
        /*0042*/ 	.short	0x0018
        /*0044*/ 	.byte	0x00, 0xf4, 0x21, 0x00


	//----- nvinfo : EIATTR_KPARAM_INFO
	.align		4
.L_19:
        /*0048*/ 	.byte	0x04, 0x17
        /*004a*/ 	.short	(.L_21 - .L_20)
.L_20:
        /*004c*/ 	.word	0x00000000
        /*0050*/ 	.short	0x0002
        /*0052*/ 	.short	0x0010
        /*0054*/ 	.byte	0x00, 0xf4, 0x21, 0x00


	//----- nvinfo : EIATTR_KPARAM_INFO
	.align		4
.L_21:
        /*0058*/ 	.byte	0x04, 0x17
        /*005a*/ 	.short	(.L_23 - .L_22)
.L_22:
        /*005c*/ 	.word	0x00000000
        /*0060*/ 	.short	0x0001
        /*0062*/ 	.short	0x0008
        /*0064*/ 	.byte	0x00, 0xf4, 0x21, 0x00


	//----- nvinfo : EIATTR_KPARAM_INFO
	.align		4
.L_23:
        /*0068*/ 	.byte	0x04, 0x17
        /*006a*/ 	.short	(.L_25 - .L_24)
.L_24:
        /*006c*/ 	.word	0x00000000
        /*0070*/ 	.short	0x0000
        /*0072*/ 	.short	0x0000
        /*0074*/ 	.byte	0x00, 0xf4, 0x21, 0x00


	//----- nvinfo : EIATTR_SPARSE_MMA_MASK
	.align		4
.L_25:
        /*0078*/ 	.byte	0x03, 0x50
        /*007a*/ 	.short	0x0000


	//----- nvinfo : EIATTR_MAXREG_COUNT
	.align		4
        /*007c*/ 	.byte	0x03, 0x1b
        /*007e*/ 	.short	0x00ff


	//----- nvinfo : EIATTR_EXIT_INSTR_OFFSETS
	.align		4
        /*0080*/ 	.byte	0x04, 0x1c
        /*0082*/ 	.short	(.L_27 - .L_26)


	//   ....[0]....
.L_26:
        /*0084*/ 	.word	0x00000330


	//   ....[1]....
        /*0088*/ 	.word	0x00000350


	//----- nvinfo : EIATTR_REQNTID
	.align		4
.L_27:
        /*008c*/ 	.byte	0x04, 0x10
        /*008e*/ 	.short	(.L_29 - .L_28)
.L_28:
        /*0090*/ 	.word	0x00000080
        /*0094*/ 	.word	0x00000001
        /*0098*/ 	.word	0x00000001


	//----- nvinfo : EIATTR_CBANK_PARAM_SIZE
	.align		4
.L_29:
        /*009c*/ 	.byte	0x03, 0x19
        /*009e*/ 	.short	0x0034


	//----- nvinfo : EIATTR_PARAM_CBANK
	.align		4
        /*00a0*/ 	.byte	0x04, 0x0a
        /*00a2*/ 	.short	(.L_31 - .L_30)
	.align		4
.L_30:
        /*00a4*/ 	.word	index@(.nv.constant0.triton_poi_fused__native_batch_norm_legit_no_training_relu_27)
        /*00a8*/ 	.short	0x0210
        /*00aa*/ 	.short	0x0034


	//----- nvinfo : EIATTR_SW_WAR
	.align		4
.L_31:
        /*00ac*/ 	.byte	0x04, 0x36
        /*00ae*/ 	.short	(.L_33 - .L_32)
.L_32:
        /*00b0*/ 	.word	0x00000008
.L_33:


//--------------------- .nv.callgraph             --------------------------
	.section	.nv.callgraph,"",@"SHT_CUDA_CALLGRAPH"
	.align	4
	.sectionentsize	8
	.align		4
        /*0000*/ 	.word	0x00000000
	.align		4
        /*0004*/ 	.word	0xffffffff
	.align		4
        /*0008*/ 	.word	0x00000000
	.align		4
        /*000c*/ 	.word	0xfffffffe
	.align		4
        /*0010*/ 	.word	0x00000000
	.align		4
        /*0014*/ 	.word	0xfffffffd
	.align		4
        /*0018*/ 	.word	0x00000000
	.align		4
        /*001c*/ 	.word	0xfffffffc


//--------------------- .nv.constant4             --------------------------
	.section	.nv.constant4,"a",@progbits
	.align	8
	.align		8
.nv.constant4:
        /*0000*/ 	.dword	_$_str
	.align		8
        /*0008*/ 	.dword	_$_str_$_2


//--------------------- .text.triton_poi_fused__native_batch_norm_legit_no_training_relu_27 --------------------------
	.section	.text.triton_poi_fused__native_batch_norm_legit_no_training_relu_27,"ax",@progbits
	.align	128
        .global         triton_poi_fused__native_batch_norm_legit_no_training_relu_27
        .type           triton_poi_fused__native_batch_norm_legit_no_training_relu_27,@function
        .size           triton_poi_fused__native_batch_norm_legit_no_training_relu_27,(.L_x_1 - triton_poi_fused__native_batch_norm_legit_no_training_relu_27)
        .other          triton_poi_fused__native_batch_norm_legit_no_training_relu_27,@"STO_CUDA_ENTRY STV_DEFAULT"
triton_poi_fused__native_batch_norm_legit_no_training_relu_27:
.text.triton_poi_fused__native_batch_norm_legit_no_training_relu_27:
[----:B------:R-:W0:Y:S01]  /*0000*/  LDC R1, c[0x0][0x28] ;  /* 0x00000a00ff017b82 */ /* 0x000e220000000800 */
[----:B------:R-:W1:Y:S07]  /*0010*/  S2R R0, SR_TID.X ;  /* 0x0000000000007919 */ /* 0x000e6e0000002100 */
[----:B------:R-:W2:Y:S01]  /*0020*/  LDC.64 R8, c[0x0][0x220] ;  /* 0x00008800ff087b82 */ /* 0x000ea20000000a00 */
[----:B------:R-:W-:Y:S01]  /*0030*/  HFMA2.MMA R14, -RZ, RZ, 0, 0 ;  /* 0x00000000ff0e7435 */ /* 0x000fe200000001ff */
[----:B------:R-:W-:Y:S01]  /*0040*/  ULDC.64 UR4, c[0x0][0x208] ;  /* 0x0000820000047ab9 */ /* 0x000fe20000000a00 */
[----:B------:R-:W3:Y:S05]  /*0050*/  S2R R3, SR_CTAID.X ;  /* 0x0000000000037919 */ /* 0x000eea0000002500 */
[----:B------:R-:W4:Y:S08]  /*0060*/  LDC.64 R4, c[0x0][0x210] ;  /* 0x00008400ff047b82 */ /* 0x000f300000000a00 */
[----:B------:R-:W5:Y:S08]  /*0070*/  LDC.64 R6, c[0x0][0x218] ;  /* 0x00008600ff067b82 */ /* 0x000f700000000a00 */
[----:B------:R-:W4:Y:S01]  /*0080*/  LDC.64 R10, c[0x0][0x228] ;  /* 0x00008a00ff0a7b82 */ /* 0x000f220000000a00 */
[----:B-1----:R-:W-:-:S07]  /*0090*/  LOP3.LUT R0, R0, 0x7f, RZ, 0xc0, !PT ;  /* 0x0000007f00007812 */ /* 0x002fce00078ec0ff */
[----:B------:R-:W1:Y:S01]  /*00a0*/  LDC.64 R12, c[0x0][0x230] ;  /* 0x00008c00ff0c7b82 */ /* 0x000e620000000a00 */
[----:B---3--:R-:W-:Y:S01]  /*00b0*/  SHF.R.S32.HI R2, RZ, 0x18, R3 ;  /* 0x00000018ff027819 */ /* 0x008fe20000011403 */
[----:B------:R-:W-:-:S03]  /*00c0*/  IMAD R0, R3, 0x80, R0 ;  /* 0x0000008003007824 */ /* 0x000fc600078e0200 */
[----:B------:R-:W-:Y:S02]  /*00d0*/  SGXT R3, R2, 0x1 ;  /* 0x000000010203781a */ /* 0x000fe40000000200 */
[----:B------:R-:W-:Y:S02]  /*00e0*/  ISETP.GE.AND P0, PT, R0, 0x200, PT ;  /* 0x000002000000780c */ /* 0x000fe40003f06270 */
[----:B------:R-:W-:-:S04]  /*00f0*/  LEA.HI R3, R3, R0, RZ, 0x2 ;  /* 0x0000000003037211 */ /* 0x000fc800078f10ff */
[--C-:B------:R-:W-:Y:S02]  /*0100*/  SHF.R.S32.HI R2, RZ, 0x2, R3.reuse ;  /* 0x00000002ff027819 */ /* 0x100fe40000011403 */
[----:B------:R-:W-:-:S04]  /*0110*/  SHF.R.S32.HI R3, RZ, 0x1f, R3 ;  /* 0x0000001fff037819 */ /* 0x000fc80000011403 */
[----:B------:R-:W-:-:S04]  /*0120*/  LEA.HI R3, R3, R2, RZ, 0x5 ;  /* 0x0000000203037211 */ /* 0x000fc800078f28ff */
[----:B------:R-:W-:-:S05]  /*0130*/  LOP3.LUT R3, R3, 0xffffffe0, RZ, 0xc0, !PT ;  /* 0xffffffe003037812 */ /* 0x000fca00078ec0ff */
[----:B------:R-:W-:-:S04]  /*0140*/  IMAD.IADD R15, R2, 0x1, -R3 ;  /* 0x00000001020f7824 */ /* 0x000fc800078e0a03 */
[----:B--2---:R-:W-:-:S05]  /*0150*/  IMAD.WIDE R8, R15, 0x4, R8 ;  /* 0x000000040f087825 */ /* 0x004fca00078e0208 */
[----:B------:R2:W3:Y:S01]  /*0160*/  @!P0 LDG.E.EL R14, desc[UR4][R8.64] ;  /* 0x00000004080e8981 */ /* 0x0004e2000c2e1900 */
[----:B------:R-:W-:Y:S01]  /*0170*/  CS2R R2, SRZ ;  /* 0x0000000000027805 */ /* 0x000fe2000001ff00 */
[----:B----4-:R-:W-:-:S04]  /*0180*/  IMAD.WIDE R4, R0, 0x4, R4 ;  /* 0x0000000400047825 */ /* 0x010fc800078e0204 */
[C---:B-----5:R-:W-:Y:S01]  /*0190*/  IMAD.WIDE R6, R15.reuse, 0x4, R6 ;  /* 0x000000040f067825 */ /* 0x060fe200078e0206 */
[----:B------:R4:W5:Y:S03]  /*01a0*/  @!P0 LDG.E R2, desc[UR4][R4.64] ;  /* 0x0000000404028981 */ /* 0x000966000c1e1900 */
[C---:B0-2---:R-:W-:Y:S01]  /*01b0*/  IMAD.WIDE R8, R15.reuse, 0x4, R10 ;  /* 0x000000040f087825 */ /* 0x045fe200078e020a */
[----:B------:R0:W5:Y:S03]  /*01c0*/  @!P0 LDG.E.EL R3, desc[UR4][R6.64] ;  /* 0x0000000406038981 */ /* 0x000166000c2e1900 */
[----:B-1----:R-:W-:Y:S01]  /*01d0*/  IMAD.WIDE R10, R15, 0x4, R12 ;  /* 0x000000040f0a7825 */ /* 0x002fe200078e020c */
[----:B------:R-:W-:Y:S01]  /*01e0*/  CS2R R12, SRZ ;  /* 0x00000000000c7805 */ /* 0x000fe2000001ff00 */
[----:B----4-:R-:W1:Y:S05]  /*01f0*/  LDC.64 R4, c[0x0][0x238] ;  /* 0x00008e00ff047b82 */ /* 0x010e6a0000000a00 */
[----:B------:R-:W2:Y:S04]  /*0200*/  @!P0 LDG.E.EL R12, desc[UR4][R8.64] ;  /* 0x00000004080c8981 */ /* 0x000ea8000c2e1900 */
[----:B------:R-:W2:Y:S01]  /*0210*/  @!P0 LDG.E.EL R13, desc[UR4][R10.64] ;  /* 0x000000040a0d8981 */ /* 0x000ea2000c2e1900 */
[----:B0-----:R-:W-:-:S02]  /*0220*/  IMAD.MOV.U32 R6, RZ, RZ, 0x3e800000 ;  /* 0x3e800000ff067424 */ /* 0x001fc400078e00ff */
[----:B---3--:R-:W-:-:S04]  /*0230*/  FADD R14, R14, 9.9999997473787516356e-06 ;  /* 0x3727c5ac0e0e7421 */ /* 0x008fc80000000000 */
[----:B------:R-:W0:Y:S01]  /*0240*/  MUFU.SQRT R15, R14 ;  /* 0x0000000e000f7308 */ /* 0x000e220000002000 */
[----:B-----5:R-:W-:Y:S01]  /*0250*/  FADD R2, -R3, R2 ;  /* 0x0000000203027221 */ /* 0x020fe20000000100 */
[C---:B0-----:R-:W-:Y:S02]  /*0260*/  FSETP.GT.AND P1, PT, R15.reuse, 8.50705917302346158658e+37, PT ;  /* 0x7e8000000f00780b */ /* 0x041fe40003f24000 */
[----:B------:R-:W-:Y:S02]  /*0270*/  FSETP.GEU.AND P2, PT, R15, 1.175494350822287508e-38, PT ;  /* 0x008000000f00780b */ /* 0x000fe40003f4e000 */
[----:B------:R-:W-:-:S09]  /*0280*/  FSEL R6, R6, 1, P1 ;  /* 0x3f80000006067808 */ /* 0x000fd20000800000 */
[----:B------:R-:W-:Y:S02]  /*0290*/  @P1 FMUL R15, R15, 0.25 ;  /* 0x3e8000000f0f1820 */ /* 0x000fe40000400000 */
[----:B------:R-:W-:Y:S02]  /*02a0*/  @!P2 FMUL R6, R6, 16777216 ;  /* 0x4b8000000606a820 */ /* 0x000fe40000400000 */
[----:B------:R-:W-:-:S06]  /*02b0*/  @!P2 FMUL R15, R15, 16777216 ;  /* 0x4b8000000f0fa820 */ /* 0x000fcc0000400000 */
[----:B------:R-:W0:Y:S02]  /*02c0*/  MUFU.RCP R15, R15 ;  /* 0x0000000f000f7308 */ /* 0x000e240000001000 */
[----:B0-----:R-:W-:-:S04]  /*02d0*/  FMUL R3, R15, R6 ;  /* 0x000000060f037220 */ /* 0x001fc80000400000 */
[----:B------:R-:W-:-:S04]  /*02e0*/  FMUL R2, R2, R3 ;  /* 0x0000000302027220 */ /* 0x000fc80000400000 */
[----:B--2---:R-:W-:Y:S01]  /*02f0*/  FFMA R12, R2, R12, R13 ;  /* 0x0000000c020c7223 */ /* 0x004fe2000000000d */
[----:B-1----:R-:W-:-:S04]  /*0300*/  IMAD.WIDE R2, R0, 0x4, R4 ;  /* 0x0000000400027825 */ /* 0x002fc800078e0204 */
[----:B------:R-:W-:-:S04]  /*0310*/  FSETP.GEU.AND P1, PT, R12, RZ, PT ;  /* 0x000000ff0c00720b */ /* 0x000fc80003f2e000 */
[----:B------:R-:W-:Y:S01]  /*0320*/  FSEL R5, R12, RZ, P1 ;  /* 0x000000ff0c057208 */ /* 0x000fe20000800000 */
[----:B------:R-:W-:Y:S08]  /*0330*/  @P0 EXIT ;  /* 0x000000000000094d */ /* 0x000ff00003800000 */
[----:B------:R-:W-:Y:S01]  /*0340*/  STG.E desc[UR4][R2.64], R5 ;  /* 0x0000000502007986 */ /* 0x000fe2000c101904 */
[----:B------:R-:W-:Y:S05]  /*0350*/  EXIT ;  /* 0x000000000000794d */ /* 0x000fea0003800000 */
.L_x_0:
[----:B------:R-:W-:-:S00]  /*0360*/  BRA `(.L_x_0) ;  /* 0xfffffffc00fc7947 */ /* 0x000fc0000383ffff */
[----:B------:R-:W-:-:S00]  /*0370*/  NOP ;  /* 0x0000000000007918 */ /* 0x000fc00000000000 */
        /* <DEDUP_REMOVED lines=8> */
.L_x_1:


//--------------------- .nv.global.init           --------------------------
	.section	.nv.global.init,"aw",@progbits
.nv.global.init:
	.type		_$_str,@object
	.size		_$_str,(_$_str_$_2 - _$_str)
_$_str:
        /*0000*/ 	.byte	0x5f, 0x5f, 0x43, 0x55, 0x44, 0x41, 0x5f, 0x46, 0x54, 0x5a, 0x00
	.type		_$_str_$_2,@object
	.size		_$_str_$_2,(.L_1 - _$_str_$_2)
_$_str_$_2:
        /*000b*/ 	.byte	0x5f, 0x5f, 0x43, 0x55, 0x44, 0x41, 0x5f, 0x50, 0x52, 0x45, 0x43, 0x5f, 0x53, 0x51, 0x52, 0x54
        /*001b*/ 	.byte	0x00
.L_1:


//--------------------- .nv.constant0.triton_poi_fused__native_batch_norm_legit_no_training_relu_27 --------------------------
	.section	.nv.constant0.triton_poi_fused__native_batch_norm_legit_no_training_relu_27,"a",@progbits
	.sectionflags	@""
	.align	4
.nv.constant0.triton_poi_fused__native_batch_norm_legit_no_training_relu_27:
	.zero		580
